	.headerflags	@"EF_CUDA_TEXMODE_UNIFIED EF_CUDA_64BIT_ADDRESS EF_CUDA_ACCELERATORS EF_CUDA_SM90 EF_CUDA_VIRTUAL_SM(EF_CUDA_SM90)"
	.elftype	@"ET_EXEC"


//--------------------- .nv.info                  --------------------------
	.section	.nv.info,"",@"SHT_CUDA_INFO"
	.align	4


	//----- nvinfo : EIATTR_REGCOUNT
	.align		4
        /*0000*/ 	.byte	0x04, 0x2f
        /*0002*/ 	.short	(.L_1 - .L_0)
	.align		4
.L_0:
        /*0004*/ 	.word	index@(triton_poi_fused_add_clamp_div_maximum_minimum_mul_sub_0)
        /*0008*/ 	.word	0x00000012


	//----- nvinfo : EIATTR_MIN_STACK_SIZE
	.align		4
.L_1:
        /*000c*/ 	.byte	0x04, 0x12
        /*000e*/ 	.short	(.L_3 - .L_2)
	.align		4
.L_2:
        /*0010*/ 	.word	index@(triton_poi_fused_add_clamp_div_maximum_minimum_mul_sub_0)
        /*0014*/ 	.word	0x00000000


	//----- nvinfo : EIATTR_FRAME_SIZE
	.align		4
.L_3:
        /*0018*/ 	.byte	0x04, 0x11
        /*001a*/ 	.short	(.L_5 - .L_4)
	.align		4
.L_4:
        /*001c*/ 	.word	index@(triton_poi_fused_add_clamp_div_maximum_minimum_mul_sub_0)
        /*0020*/ 	.word	0x00000000


	//----- nvinfo : EIATTR_MIN_STACK_SIZE
	.align		4
.L_5:
        /*0024*/ 	.byte	0x04, 0x12
        /*0026*/ 	.short	(.L_7 - .L_6)
	.align		4
.L_6:
        /*0028*/ 	.word	index@(triton_poi_fused_add_clamp_div_maximum_minimum_mul_sub_0)
        /*002c*/ 	.word	0x00000000
.L_7:


//--------------------- .nv.info.triton_poi_fused_add_clamp_div_maximum_minimum_mul_sub_0 --------------------------
	.section	.nv.info.triton_poi_fused_add_clamp_div_maximum_minimum_mul_sub_0,"",@"SHT_CUDA_INFO"
	.sectionflags	@""
	.align	4


	//----- nvinfo : EIATTR_CUDA_API_VERSION
	.align		4
        /*0000*/ 	.byte	0x04, 0x37
        /*0002*/ 	.short	(.L_9 - .L_8)
.L_8:
        /*0004*/ 	.word	0x0000007c


	//----- nvinfo : EIATTR_KPARAM_INFO
	.align		4
.L_9:
        /*0008*/ 	.byte	0x04, 0x17
        /*000a*/ 	.short	(.L_11 - .L_10)
.L_10:
        /*000c*/ 	.word	0x00000000
        /*0010*/ 	.short	0x0003
        /*0012*/ 	.short	0x0018
        /*0014*/ 	.byte	0x00, 0xf0, 0x11, 0x00


	//----- nvinfo : EIATTR_KPARAM_INFO
	.align		4
.L_11:
        /*0018*/ 	.byte	0x04, 0x17
        /*001a*/ 	.short	(.L_13 - .L_12)
.L_12:
        /*001c*/ 	.word	0x00000000
        /*0020*/ 	.short	0x0002
        /*0022*/ 	.short	0x0010
        /*0024*/ 	.byte	0x00, 0xf4, 0x21, 0x00


	//----- nvinfo : EIATTR_KPARAM_INFO
	.align		4
.L_13:
        /*0028*/ 	.byte	0x04, 0x17
        /*002a*/ 	.short	(.L_15 - .L_14)
.L_14:
        /*002c*/ 	.word	0x00000000
        /*0030*/ 	.short	0x0001
        /*0032*/ 	.short	0x0008
        /*0034*/ 	.byte	0x00, 0xf4, 0x21, 0x00


	//----- nvinfo : EIATTR_KPARAM_INFO
	.align		4
.L_15:
        /*0038*/ 	.byte	0x04, 0x17
        /*003a*/ 	.short	(.L_17 - .L_16)
.L_16:
        /*003c*/ 	.word	0x00000000
        /*0040*/ 	.short	0x0000
        /*0042*/ 	.short	0x0000
        /*0044*/ 	.byte	0x00, 0xf4, 0x21, 0x00


	//----- nvinfo : EIATTR_SPARSE_MMA_MASK
	.align		4
.L_17:
        /*0048*/ 	.byte	0x03, 0x50
        /*004a*/ 	.short	0x0000


	//----- nvinfo : EIATTR_MAXREG_COUNT
	.align		4
        /*004c*/ 	.byte	0x03, 0x1b
        /*004e*/ 	.short	0x00ff


	//----- nvinfo : EIATTR_EXIT_INSTR_OFFSETS
	.align		4
        /*0050*/ 	.byte	0x04, 0x1c
        /*0052*/ 	.short	(.L_19 - .L_18)


	//   ....[0]....
.L_18:
        /*0054*/ 	.word	0x000004b0


	//   ....[1]....
        /*0058*/ 	.word	0x000004d0


	//----- nvinfo : EIATTR_REQNTID
	.align		4
.L_19:
        /*005c*/ 	.byte	0x04, 0x10
        /*005e*/ 	.short	(.L_21 - .L_20)
.L_20:
        /*0060*/ 	.word	0x00000020
        /*0064*/ 	.word	0x00000001
        /*0068*/ 	.word	0x00000001


	//----- nvinfo : EIATTR_CBANK_PARAM_SIZE
	.align		4
.L_21:
        /*006c*/ 	.byte	0x03, 0x19
        /*006e*/ 	.short	0x001c


	//----- nvinfo : EIATTR_PARAM_CBANK
	.align		4
        /*0070*/ 	.byte	0x04, 0x0a
        /*0072*/ 	.short	(.L_23 - .L_22)
	.align		4
.L_22:
        /*0074*/ 	.word	index@(.nv.constant0.triton_poi_fused_add_clamp_div_maximum_minimum_mul_sub_0)
        /*0078*/ 	.short	0x0210
        /*007a*/ 	.short	0x001c


	//----- nvinfo : EIATTR_SW_WAR
	.align		4
.L_23:
        /*007c*/ 	.byte	0x04, 0x36
        /*007e*/ 	.short	(.L_25 - .L_24)
.L_24:
        /*0080*/ 	.word	0x00000008
.L_25:


//--------------------- .nv.callgraph             --------------------------
	.section	.nv.callgraph,"",@"SHT_CUDA_CALLGRAPH"
	.align	4
	.sectionentsize	8
	.align		4
        /*0000*/ 	.word	0x00000000
	.align		4
        /*0004*/ 	.word	0xffffffff
	.align		4
        /*0008*/ 	.word	0x00000000
	.align		4
        /*000c*/ 	.word	0xfffffffe
	.align		4
        /*0010*/ 	.word	0x00000000
	.align		4
        /*0014*/ 	.word	0xfffffffd
	.align		4
        /*0018*/ 	.word	0x00000000
	.align		4
        /*001c*/ 	.word	0xfffffffc


//--------------------- .text.triton_poi_fused_add_clamp_div_maximum_minimum_mul_sub_0 --------------------------
	.section	.text.triton_poi_fused_add_clamp_div_maximum_minimum_mul_sub_0,"ax",@progbits
	.align	128
        .global         triton_poi_fused_add_clamp_div_maximum_minimum_mul_sub_0
        .type           triton_poi_fused_add_clamp_div_maximum_minimum_mul_sub_0,@function
        .size           triton_poi_fused_add_clamp_div_maximum_minimum_mul_sub_0,(.L_x_1 - triton_poi_fused_add_clamp_div_maximum_minimum_mul_sub_0)
        .other          triton_poi_fused_add_clamp_div_maximum_minimum_mul_sub_0,@"STO_CUDA_ENTRY STV_DEFAULT"
triton_poi_fused_add_clamp_div_maximum_minimum_mul_sub_0:
.text.triton_poi_fused_add_clamp_div_maximum_minimum_mul_sub_0:
[----:B------:R-:W0:Y:S02]  /*0000*/  LDC R1, c[0x0][0x28] ;  /* 0x00000a00ff017b82 */ /* 0x000e240000000800 */
[----:B------:R-:W1:Y:S01]  /*0010*/  S2R R12, SR_TID.X ;  /* 0x00000000000c7919 */ /* 0x000e620000002100 */
[----:B------:R-:W2:Y:S01]  /*0020*/  LDC.64 R2, c[0x0][0x210] ;  /* 0x00008400ff027b82 */ /* 0x000ea20000000a00 */
[----:B------:R-:W-:Y:S01]  /*0030*/  CS2R R10, SRZ ;  /* 0x00000000000a7805 */ /* 0x000fe2000001ff00 */
[----:B------:R-:W-:Y:S01]  /*0040*/  IMAD.MOV.U32 R15, RZ, RZ, RZ ;  /* 0x000000ffff0f7224 */ /* 0x000fe200078e00ff */
[----:B------:R-:W3:Y:S01]  /*0050*/  S2R R7, SR_CTAID.X ;  /* 0x0000000000077919 */ /* 0x000ee20000002500 */
[----:B------:R-:W-:Y:S01]  /*0060*/  IMAD.MOV.U32 R13, RZ, RZ, RZ ;  /* 0x000000ffff0d7224 */ /* 0x000fe200078e00ff */
[----:B------:R-:W-:-:S03]  /*0070*/  ULDC.64 UR4, c[0x0][0x208] ;  /* 0x0000820000047ab9 */ /* 0x000fc60000000a00 */
[----:B------:R-:W4:Y:S01]  /*0080*/  LDC.64 R4, c[0x0][0x218] ;  /* 0x00008600ff047b82 */ /* 0x000f220000000a00 */
[----:B-1----:R-:W-:-:S05]  /*0090*/  LOP3.LUT R0, R12, 0xf, RZ, 0xc0, !PT ;  /* 0x0000000f0c007812 */ /* 0x002fca00078ec0ff */
[----:B---3--:R-:W-:-:S05]  /*00a0*/  IMAD R7, R7, 0x10, R0 ;  /* 0x0000001007077824 */ /* 0x008fca00078e0200 */
[----:B------:R-:W-:Y:S02]  /*00b0*/  SHF.R.S32.HI R0, RZ, 0x1f, R7 ;  /* 0x0000001fff007819 */ /* 0x000fe40000011407 */
[----:B------:R-:W-:Y:S02]  /*00c0*/  ISETP.GE.AND P0, PT, R7, 0x10, PT ;  /* 0x000000100700780c */ /* 0x000fe40003f06270 */
[----:B------:R-:W-:-:S04]  /*00d0*/  LEA.HI R0, R0, R7, RZ, 0x2 ;  /* 0x0000000700007211 */ /* 0x000fc800078f10ff */
[----:B------:R-:W-:-:S05]  /*00e0*/  LOP3.LUT R0, R0, 0xfffffffc, RZ, 0xc0, !PT ;  /* 0xfffffffc00007812 */ /* 0x000fca00078ec0ff */
[----:B------:R-:W-:Y:S02]  /*00f0*/  IMAD.IADD R6, R7, 0x1, -R0 ;  /* 0x0000000107067824 */ /* 0x000fe400078e0a00 */
[----:B--2---:R-:W-:-:S04]  /*0100*/  IMAD.WIDE R2, R0, 0x4, R2 ;  /* 0x0000000400027825 */ /* 0x004fc800078e0202 */
[----:B------:R-:W-:Y:S01]  /*0110*/  IMAD.SHL.U32 R9, R6, 0x4, RZ ;  /* 0x0000000406097824 */ /* 0x000fe200078e00ff */
[----:B------:R-:W2:Y:S01]  /*0120*/  @!P0 LDG.E.EL R11, desc[UR4][R2.64] ;  /* 0x00000004020b8981 */ /* 0x000ea2000c2e1900 */
[----:B------:R-:W-:Y:S02]  /*0130*/  IMAD.MOV.U32 R0, RZ, RZ, RZ ;  /* 0x000000ffff007224 */ /* 0x000fe400078e00ff */
[----:B----4-:R-:W-:Y:S01]  /*0140*/  IMAD.WIDE R4, R9, 0x4, R4 ;  /* 0x0000000409047825 */ /* 0x010fe200078e0204 */
[----:B------:R-:W-:Y:S01]  /*0150*/  CS2R R8, SRZ ;  /* 0x0000000000087805 */ /* 0x000fe2000001ff00 */
[----:B------:R-:W3:Y:S02]  /*0160*/  @!P0 LDG.E.EL R15, desc[UR4][R2.64+0x4] ;  /* 0x00000404020f8981 */ /* 0x000ee4000c2e1900 */
[----:B------:R-:W-:Y:S02]  /*0170*/  IMAD.MOV.U32 R6, RZ, RZ, RZ ;  /* 0x000000ffff067224 */ /* 0x000fe400078e00ff */
[----:B------:R-:W4:Y:S04]  /*0180*/  @!P0 LDG.E.EL R0, desc[UR4][R2.64+0x8] ;  /* 0x0000080402008981 */ /* 0x000f28000c2e1900 */
[----:B------:R-:W4:Y:S04]  /*0190*/  @!P0 LDG.E.EL R9, desc[UR4][R4.64+0x8] ;  /* 0x0000080404098981 */ /* 0x000f28000c2e1900 */
[----:B------:R1:W5:Y:S04]  /*01a0*/  @!P0 LDG.E.EL R8, desc[UR4][R2.64+0xc] ;  /* 0x00000c0402088981 */ /* 0x000368000c2e1900 */
[----:B------:R-:W3:Y:S04]  /*01b0*/  @!P0 LDG.E.EL R6, desc[UR4][R4.64] ;  /* 0x0000000404068981 */ /* 0x000ee8000c2e1900 */
[----:B------:R-:W5:Y:S04]  /*01c0*/  @!P0 LDG.E.EL R13, desc[UR4][R4.64+0xc] ;  /* 0x00000c04040d8981 */ /* 0x000f68000c2e1900 */
[----:B------:R-:W5:Y:S01]  /*01d0*/  @!P0 LDG.E.EL R10, desc[UR4][R4.64+0x4] ;  /* 0x00000404040a8981 */ /* 0x000f62000c2e1900 */
[----:B--2---:R-:W-:-:S02]  /*01e0*/  FSETP.NAN.AND P1, PT, R11, R11, PT ;  /* 0x0000000b0b00720b */ /* 0x004fc40003f28000 */
[CC--:B----4-:R-:W-:Y:S02]  /*01f0*/  FSETP.GEU.AND P6, PT, R0.reuse, R9.reuse, PT ;  /* 0x000000090000720b */ /* 0x0d0fe40003fce000 */
[C---:B------:R-:W-:Y:S02]  /*0200*/  FSETP.NAN.AND P2, PT, R0.reuse, R0, PT ;  /* 0x000000000000720b */ /* 0x040fe40003f48000 */
[----:B-1----:R-:W-:Y:S02]  /*0210*/  SEL R3, R0, R9, !P6 ;  /* 0x0000000900037207 */ /* 0x002fe40007000000 */
[----:B---3--:R-:W-:Y:S02]  /*0220*/  FSETP.GT.AND P3, PT, R11, R6, PT ;  /* 0x000000060b00720b */ /* 0x008fe40003f64000 */
[----:B-----5:R-:W-:Y:S02]  /*0230*/  FSETP.GEU.AND P4, PT, R8, R13, PT ;  /* 0x0000000d0800720b */ /* 0x020fe40003f8e000 */
[----:B------:R-:W-:-:S02]  /*0240*/  FSETP.GT.AND P5, PT, R15, R10, PT ;  /* 0x0000000a0f00720b */ /* 0x000fc40003fa4000 */
[C---:B------:R-:W-:Y:S02]  /*0250*/  FSETP.NAN.AND P0, PT, R8.reuse, R8, PT ;  /* 0x000000080800720b */ /* 0x040fe40003f08000 */
[----:B------:R-:W-:Y:S02]  /*0260*/  FSETP.NAN.AND P6, PT, R15, R15, PT ;  /* 0x0000000f0f00720b */ /* 0x000fe40003fc8000 */
[----:B------:R-:W-:Y:S02]  /*0270*/  SEL R2, R11, R6, P3 ;  /* 0x000000060b027207 */ /* 0x000fe40001800000 */
[----:B------:R-:W-:Y:S02]  /*0280*/  SEL R5, R8, R13, !P4 ;  /* 0x0000000d08057207 */ /* 0x000fe40006000000 */
[----:B------:R-:W-:Y:S02]  /*0290*/  SEL R4, R15, R10, P5 ;  /* 0x0000000a0f047207 */ /* 0x000fe40002800000 */
[----:B------:R-:W-:-:S02]  /*02a0*/  SEL R3, R0, R3, P2 ;  /* 0x0000000300037207 */ /* 0x000fc40001000000 */
[----:B------:R-:W-:Y:S02]  /*02b0*/  SEL R2, R11, R2, P1 ;  /* 0x000000020b027207 */ /* 0x000fe40000800000 */
[----:B------:R-:W-:Y:S02]  /*02c0*/  SEL R5, R8, R5, P0 ;  /* 0x0000000508057207 */ /* 0x000fe40000000000 */
[----:B------:R-:W-:Y:S01]  /*02d0*/  SEL R4, R15, R4, P6 ;  /* 0x000000040f047207 */ /* 0x000fe20003000000 */
[----:B------:R-:W-:Y:S01]  /*02e0*/  FADD R2, R3, -R2 ;  /* 0x8000000203027221 */ /* 0x000fe20000000000 */
[----:B------:R-:W-:Y:S01]  /*02f0*/  FADD R6, -R6, R9 ;  /* 0x0000000906067221 */ /* 0x000fe20000000100 */
[----:B------:R-:W-:Y:S02]  /*0300*/  FADD R13, -R10, R13 ;  /* 0x0000000d0a0d7221 */ /* 0x000fe40000000100 */
[----:B------:R-:W-:Y:S01]  /*0310*/  FADD R4, R5, -R4 ;  /* 0x8000000405047221 */ /* 0x000fe20000000000 */
[----:B------:R-:W-:Y:S01]  /*0320*/  FSETP.GTU.AND P1, PT, R2, RZ, PT ;  /* 0x000000ff0200720b */ /* 0x000fe20003f2c000 */
[----:B------:R-:W-:Y:S01]  /*0330*/  FADD R11, -R11, R0 ;  /* 0x000000000b0b7221 */ /* 0x000fe20000000100 */
[----:B------:R-:W-:Y:S01]  /*0340*/  FADD R8, -R15, R8 ;  /* 0x000000080f087221 */ /* 0x000fe20000000100 */
[----:B------:R-:W-:Y:S01]  /*0350*/  FMUL R6, R6, R13 ;  /* 0x0000000d06067220 */ /* 0x000fe20000400000 */
[----:B------:R-:W-:-:S02]  /*0360*/  FSETP.GTU.AND P0, PT, R4, RZ, PT ;  /* 0x000000ff0400720b */ /* 0x000fc40003f0c000 */
[----:B------:R-:W-:Y:S01]  /*0370*/  FSEL R0, R2, RZ, P1 ;  /* 0x000000ff02007208 */ /* 0x000fe20000800000 */
[----:B------:R-:W-:Y:S01]  /*0380*/  FFMA R11, R11, R8, R6 ;  /* 0x000000080b0b7223 */ /* 0x000fe20000000006 */
[----:B------:R-:W-:Y:S01]  /*0390*/  FSEL R5, R4, RZ, P0 ;  /* 0x000000ff04057208 */ /* 0x000fe20000000000 */
[----:B------:R-:W1:Y:S04]  /*03a0*/  LDC.64 R2, c[0x0][0x220] ;  /* 0x00008800ff027b82 */ /* 0x000e680000000a00 */
[----:B------:R-:W-:-:S05]  /*03b0*/  FFMA R11, -R0, R5, R11 ;  /* 0x00000005000b7223 */ /* 0x000fca000000010b */
[C---:B------:R-:W-:Y:S02]  /*03c0*/  FSETP.GT.AND P0, PT, R11.reuse, 9.9999999392252902908e-09, PT ;  /* 0x322bcc770b00780b */ /* 0x040fe40003f04000 */
[----:B------:R-:W-:-:S11]  /*03d0*/  FSETP.NAN.AND P1, PT, R11, R11, PT ;  /* 0x0000000b0b00720b */ /* 0x000fd60003f28000 */
[----:B------:R-:W-:-:S04]  /*03e0*/  @!P0 FSEL R11, R11, 9.9999999392252902908e-09, P1 ;  /* 0x322bcc770b0b8808 */ /* 0x000fc80000800000 */
[C---:B------:R-:W-:Y:S02]  /*03f0*/  FSETP.GT.AND P1, PT, |R11|.reuse, 8.50705917302346158658e+37, PT ;  /* 0x7e8000000b00780b */ /* 0x040fe40003f24200 */
[----:B------:R-:W-:Y:S02]  /*0400*/  FSETP.GEU.AND P2, PT, |R11|, 1.175494350822287508e-38, PT ;  /* 0x008000000b00780b */ /* 0x000fe40003f4e200 */
[----:B------:R-:W-:-:S09]  /*0410*/  LOP3.LUT P0, RZ, R12, 0x10, RZ, 0xc0, !PT ;  /* 0x000000100cff7812 */ /* 0x000fd2000780c0ff */
[----:B------:R-:W-:-:S04]  /*0420*/  @P1 FMUL R11, R11, 0.25 ;  /* 0x3e8000000b0b1820 */ /* 0x000fc80000400000 */
[----:B------:R-:W-:Y:S01]  /*0430*/  @!P2 FMUL R11, R11, 16777216 ;  /* 0x4b8000000b0ba820 */ /* 0x000fe20000400000 */
[----:B------:R-:W-:Y:S01]  /*0440*/  ISETP.LT.AND P0, PT, R7, 0x10, !P0 ;  /* 0x000000100700780c */ /* 0x000fe20004701270 */
[----:B------:R-:W-:-:S04]  /*0450*/  FMUL R0, R0, R5 ;  /* 0x0000000500007220 */ /* 0x000fc80000400000 */
[----:B------:R-:W2:Y:S01]  /*0460*/  MUFU.RCP R11, R11 ;  /* 0x0000000b000b7308 */ /* 0x000ea20000001000 */
[----:B------:R-:W-:-:S04]  /*0470*/  @P1 FMUL R0, R0, 0.25 ;  /* 0x3e80000000001820 */ /* 0x000fc80000400000 */
[----:B------:R-:W-:Y:S01]  /*0480*/  @!P2 FMUL R0, R0, 16777216 ;  /* 0x4b8000000000a820 */ /* 0x000fe20000400000 */
[----:B-1----:R-:W-:-:S04]  /*0490*/  IMAD.WIDE R2, R7, 0x4, R2 ;  /* 0x0000000407027825 */ /* 0x002fc800078e0202 */
[----:B--2---:R-:W-:Y:S01]  /*04a0*/  FMUL R5, R11, R0 ;  /* 0x000000000b057220 */ /* 0x004fe20000400000 */
[----:B------:R-:W-:Y:S06]  /*04b0*/  @!P0 EXIT ;  /* 0x000000000000894d */ /* 0x000fec0003800000 */
[----:B------:R-:W-:Y:S01]  /*04c0*/  STG.E desc[UR4][R2.64], R5 ;  /* 0x0000000502007986 */ /* 0x000fe2000c101904 */
[----:B------:R-:W-:Y:S05]  /*04d0*/  EXIT ;  /* 0x000000000000794d */ /* 0x000fea0003800000 */
.L_x_0:
[----:B------:R-:W-:-:S00]  /*04e0*/  BRA `(.L_x_0) ;  /* 0xfffffffc00fc7947 */ /* 0x000fc0000383ffff */
[----:B------:R-:W-:-:S00]  /*04f0*/  NOP ;  /* 0x0000000000007918 */ /* 0x000fc00000000000 */
        /* <DEDUP_REMOVED lines=8> */
.L_x_1:


//--------------------- .nv.constant0.triton_poi_fused_add_clamp_div_maximum_minimum_mul_sub_0 --------------------------
	.section	.nv.constant0.triton_poi_fused_add_clamp_div_maximum_minimum_mul_sub_0,"a",@progbits
	.sectionflags	@""
	.align	4
.nv.constant0.triton_poi_fused_add_clamp_div_maximum_minimum_mul_sub_0:
	.zero		556
